	.headerflags	@"EF_CUDA_TEXMODE_UNIFIED EF_CUDA_64BIT_ADDRESS EF_CUDA_ACCELERATORS EF_CUDA_SM90 EF_CUDA_VIRTUAL_SM(EF_CUDA_SM90)"
	.elftype	@"ET_EXEC"


//--------------------- .nv.info                  --------------------------
	.section	.nv.info,"",@"SHT_CUDA_INFO"
	.align	4


	//----- nvinfo : EIATTR_REGCOUNT
	.align		4
        /*0000*/ 	.byte	0x04, 0x2f
        /*0002*/ 	.short	(.L_1 - .L_0)
	.align		4
.L_0:
        /*0004*/ 	.word	index@(triton_poi_fused__to_copy_27)
        /*0008*/ 	.word	0x0000000a


	//----- nvinfo : EIATTR_MIN_STACK_SIZE
	.align		4
.L_1:
        /*000c*/ 	.byte	0x04, 0x12
        /*000e*/ 	.short	(.L_3 - .L_2)
	.align		4
.L_2:
        /*0010*/ 	.word	index@(triton_poi_fused__to_copy_27)
        /*0014*/ 	.word	0x00000000


	//----- nvinfo : EIATTR_FRAME_SIZE
	.align		4
.L_3:
        /*0018*/ 	.byte	0x04, 0x11
        /*001a*/ 	.short	(.L_5 - .L_4)
	.align		4
.L_4:
        /*001c*/ 	.word	index@(triton_poi_fused__to_copy_27)
        /*0020*/ 	.word	0x00000000


	//----- nvinfo : EIATTR_MIN_STACK_SIZE
	.align		4
.L_5:
        /*0024*/ 	.byte	0x04, 0x12
        /*0026*/ 	.short	(.L_7 - .L_6)
	.align		4
.L_6:
        /*0028*/ 	.word	index@(triton_poi_fused__to_copy_27)
        /*002c*/ 	.word	0x00000000
.L_7:


//--------------------- .nv.info.triton_poi_fused__to_copy_27 --------------------------
	.section	.nv.info.triton_poi_fused__to_copy_27,"",@"SHT_CUDA_INFO"
	.sectionflags	@""
	.align	4


	//----- nvinfo : EIATTR_CUDA_API_VERSION
	.align		4
        /*0000*/ 	.byte	0x04, 0x37
        /*0002*/ 	.short	(.L_9 - .L_8)
.L_8:
        /*0004*/ 	.word	0x0000007c


	//----- nvinfo : EIATTR_KPARAM_INFO
	.align		4
.L_9:
        /*0008*/ 	.byte	0x04, 0x17
        /*000a*/ 	.short	(.L_11 - .L_10)
.L_10:
        /*000c*/ 	.word	0x00000000
        /*0010*/ 	.short	0x0001
        /*0012*/ 	.short	0x0008
        /*0014*/ 	.byte	0x00, 0xf0, 0x11, 0x00


	//----- nvinfo : EIATTR_KPARAM_INFO
	.align		4
.L_11:
        /*0018*/ 	.byte	0x04, 0x17
        /*001a*/ 	.short	(.L_13 - .L_12)
.L_12:
        /*001c*/ 	.word	0x00000000
        /*0020*/ 	.short	0x0000
        /*0022*/ 	.short	0x0000
        /*0024*/ 	.byte	0x00, 0xf4, 0x21, 0x00


	//----- nvinfo : EIATTR_SPARSE_MMA_MASK
	.align		4
.L_13:
        /*0028*/ 	.byte	0x03, 0x50
        /*002a*/ 	.short	0x0000


	//----- nvinfo : EIATTR_MAXREG_COUNT
	.align		4
        /*002c*/ 	.byte	0x03, 0x1b
        /*002e*/ 	.short	0x00ff


	//----- nvinfo : EIATTR_EXIT_INSTR_OFFSETS
	.align		4
        /*0030*/ 	.byte	0x04, 0x1c
        /*0032*/ 	.short	(.L_15 - .L_14)


	//   ....[0]....
.L_14:
        /*0034*/ 	.word	0x00000140


	//   ....[1]....
        /*0038*/ 	.word	0x00000170


	//----- nvinfo : EIATTR_REQNTID
	.align		4
.L_15:
        /*003c*/ 	.byte	0x04, 0x10
        /*003e*/ 	.short	(.L_17 - .L_16)
.L_16:
        /*0040*/ 	.word	0x00000020
        /*0044*/ 	.word	0x00000001
        /*0048*/ 	.word	0x00000001


	//----- nvinfo : EIATTR_CBANK_PARAM_SIZE
	.align		4
.L_17:
        /*004c*/ 	.byte	0x03, 0x19
        /*004e*/ 	.short	0x000c


	//----- nvinfo : EIATTR_PARAM_CBANK
	.align		4
        /*0050*/ 	.byte	0x04, 0x0a
        /*0052*/ 	.short	(.L_19 - .L_18)
	.align		4
.L_18:
        /*0054*/ 	.word	index@(.nv.constant0.triton_poi_fused__to_copy_27)
        /*0058*/ 	.short	0x0210
        /*005a*/ 	.short	0x000c


	//----- nvinfo : EIATTR_SW_WAR
	.align		4
.L_19:
        /*005c*/ 	.byte	0x04, 0x36
        /*005e*/ 	.short	(.L_21 - .L_20)
.L_20:
        /*0060*/ 	.word	0x00000008
.L_21:


//--------------------- .nv.callgraph             --------------------------
	.section	.nv.callgraph,"",@"SHT_CUDA_CALLGRAPH"
	.align	4
	.sectionentsize	8
	.align		4
        /*0000*/ 	.word	0x00000000
	.align		4
        /*0004*/ 	.word	0xffffffff
	.align		4
        /*0008*/ 	.word	0x00000000
	.align		4
        /*000c*/ 	.word	0xfffffffe
	.align		4
        /*0010*/ 	.word	0x00000000
	.align		4
        /*0014*/ 	.word	0xfffffffd
	.align		4
        /*0018*/ 	.word	0x00000000
	.align		4
        /*001c*/ 	.word	0xfffffffc


//--------------------- .text.triton_poi_fused__to_copy_27 --------------------------
	.section	.text.triton_poi_fused__to_copy_27,"ax",@progbits
	.align	128
        .global         triton_poi_fused__to_copy_27
        .type           triton_poi_fused__to_copy_27,@function
        .size           triton_poi_fused__to_copy_27,(.L_x_1 - triton_poi_fused__to_copy_27)
        .other          triton_poi_fused__to_copy_27,@"STO_CUDA_ENTRY STV_DEFAULT"
triton_poi_fused__to_copy_27:
.text.triton_poi_fused__to_copy_27:
[----:B------:R-:W0:Y:S02]  /*0000*/  LDC R1, c[0x0][0x28] ;  /* 0x00000a00ff017b82 */ /* 0x000e240000000800 */
[----:B------:R-:W1:Y:S01]  /*0010*/  S2R R0, SR_TID.X ;  /* 0x0000000000007919 */ /* 0x000e620000002100 */
[----:B------:R-:W2:Y:S01]  /*0020*/  S2R R5, SR_CTAID.X ;  /* 0x0000000000057919 */ /* 0x000ea20000002500 */
[----:B-1----:R-:W-:-:S05]  /*0030*/  IMAD.SHL.U32 R0, R0, 0x2, RZ ;  /* 0x0000000200007824 */ /* 0x002fca00078e00ff */
[----:B------:R-:W-:-:S05]  /*0040*/  LOP3.LUT R0, R0, 0x3e, RZ, 0xc0, !PT ;  /* 0x0000003e00007812 */ /* 0x000fca00078ec0ff */
[----:B--2---:R-:W-:-:S04]  /*0050*/  IMAD R5, R5, 0x40, R0 ;  /* 0x0000004005057824 */ /* 0x004fc800078e0200 */
[C---:B------:R-:W-:Y:S01]  /*0060*/  VIADD R0, R5.reuse, 0x1 ;  /* 0x0000000105007836 */ /* 0x040fe20000000000 */
[----:B------:R-:W-:Y:S02]  /*0070*/  I2FP.F32.S32 R2, R5 ;  /* 0x0000000500027245 */ /* 0x000fe40000201400 */
[----:B------:R-:W-:Y:S02]  /*0080*/  ISETP.GE.AND P0, PT, R5, 0x40, PT ;  /* 0x000000400500780c */ /* 0x000fe40003f06270 */
[----:B------:R-:W-:Y:S01]  /*0090*/  I2FP.F32.S32 R0, R0 ;  /* 0x0000000000007245 */ /* 0x000fe20000201400 */
[----:B------:R-:W-:Y:S02]  /*00a0*/  FMUL R4, R2, 0.4920634925365447998 ;  /* 0x3efbefbf02047820 */ /* 0x000fe40000400000 */
[----:B------:R-:W1:Y:S02]  /*00b0*/  LDC.64 R2, c[0x0][0x210] ;  /* 0x00008400ff027b82 */ /* 0x000e640000000a00 */
[----:B------:R-:W-:Y:S01]  /*00c0*/  FMUL R0, R0, 0.4920634925365447998 ;  /* 0x3efbefbf00007820 */ /* 0x000fe20000400000 */
[----:B------:R-:W-:-:S04]  /*00d0*/  FMNMX R4, RZ, R4, !PT ;  /* 0x00000004ff047209 */ /* 0x000fc80007800000 */
[----:B------:R-:W-:Y:S02]  /*00e0*/  FMNMX R0, RZ, R0, !PT ;  /* 0x00000000ff007209 */ /* 0x000fe40007800000 */
[----:B------:R-:W2:Y:S08]  /*00f0*/  F2I.TRUNC.NTZ R4, R4 ;  /* 0x0000000400047305 */ /* 0x000eb0000020f100 */
[----:B------:R-:W3:Y:S01]  /*0100*/  F2I.TRUNC.NTZ R6, R0 ;  /* 0x0000000000067305 */ /* 0x000ee2000020f100 */
[----:B-1----:R-:W-:Y:S01]  /*0110*/  IMAD.WIDE R2, R5, 0x8, R2 ;  /* 0x0000000805027825 */ /* 0x002fe200078e0202 */
[----:B--2---:R-:W-:-:S02]  /*0120*/  SHF.R.S32.HI R5, RZ, 0x1f, R4 ;  /* 0x0000001fff057819 */ /* 0x004fc40000011404 */
[----:B---3--:R-:W-:Y:S01]  /*0130*/  SHF.R.S32.HI R7, RZ, 0x1f, R6 ;  /* 0x0000001fff077819 */ /* 0x008fe20000011406 */
[----:B------:R-:W-:Y:S06]  /*0140*/  @P0 EXIT ;  /* 0x000000000000094d */ /* 0x000fec0003800000 */
[----:B------:R-:W-:Y:S02]  /*0150*/  ULDC.64 UR4, c[0x0][0x208] ;  /* 0x0000820000047ab9 */ /* 0x000fe40000000a00 */
[----:B------:R-:W-:Y:S01]  /*0160*/  STG.E.128 desc[UR4][R2.64], R4 ;  /* 0x0000000402007986 */ /* 0x000fe2000c101d04 */
[----:B------:R-:W-:Y:S05]  /*0170*/  EXIT ;  /* 0x000000000000794d */ /* 0x000fea0003800000 */
.L_x_0:
[----:B------:R-:W-:-:S00]  /*0180*/  BRA `(.L_x_0) ;  /* 0xfffffffc00fc7947 */ /* 0x000fc0000383ffff */
[----:B------:R-:W-:-:S00]  /*0190*/  NOP ;  /* 0x0000000000007918 */ /* 0x000fc00000000000 */
        /* <DEDUP_REMOVED lines=14> */
.L_x_1:


//--------------------- .nv.constant0.triton_poi_fused__to_copy_27 --------------------------
	.section	.nv.constant0.triton_poi_fused__to_copy_27,"a",@progbits
	.sectionflags	@""
	.align	4
.nv.constant0.triton_poi_fused__to_copy_27:
	.zero		540
